//
// Generated by NVIDIA NVVM Compiler
//
// Compiler Build ID: CL-36424714
// Cuda compilation tools, release 13.0, V13.0.88
// Based on NVVM 20.0.0
//

.version 9.0
.target sm_100
.address_size 64

	// .globl	_Z24globalMemCoalescedKerneliPiS_

.visible .entry _Z24globalMemCoalescedKerneliPiS_(
	.param .u32 _Z24globalMemCoalescedKerneliPiS__param_0,
	.param .u64 .ptr .align 1 _Z24globalMemCoalescedKerneliPiS__param_1,
	.param .u64 .ptr .align 1 _Z24globalMemCoalescedKerneliPiS__param_2
)
{
	.reg .pred 	%p<10>;
	.reg .b32 	%r<67>;
	.reg .b64 	%rd<19>;

	ld.param.u32 	%r23, [_Z24globalMemCoalescedKerneliPiS__param_0];
	ld.param.u64 	%rd5, [_Z24globalMemCoalescedKerneliPiS__param_1];
	ld.param.u64 	%rd6, [_Z24globalMemCoalescedKerneliPiS__param_2];
	cvta.to.global.u64 	%rd1, %rd6;
	cvta.to.global.u64 	%rd2, %rd5;
	shr.s32 	%r1, %r23, 2;
	mov.u32 	%r24, %ctaid.x;
	mov.u32 	%r25, %ntid.x;
	mov.u32 	%r26, %tid.x;
	mad.lo.s32 	%r27, %r24, %r25, %r26;
	mul.lo.s32 	%r2, %r1, %r27;
	setp.lt.s32 	%p1, %r1, 1;
	@%p1 bra 	$L__BB0_13;
	and.b32  	%r3, %r1, 15;
	setp.lt.u32 	%p2, %r1, 16;
	mov.b32 	%r63, 0;
	@%p2 bra 	$L__BB0_4;
	and.b32  	%r63, %r1, 2147483632;
	neg.s32 	%r61, %r63;
	add.s64 	%rd3, %rd2, 32;
	add.s64 	%rd4, %rd1, 32;
	mov.u32 	%r60, %r2;
$L__BB0_3:
	.pragma "nounroll";
	mul.wide.s32 	%rd7, %r60, 4;
	add.s64 	%rd8, %rd3, %rd7;
	add.s64 	%rd9, %rd4, %rd7;
	ld.global.u32 	%r29, [%rd8+-32];
	st.global.u32 	[%rd9+-32], %r29;
	ld.global.u32 	%r30, [%rd8+-28];
	st.global.u32 	[%rd9+-28], %r30;
	ld.global.u32 	%r31, [%rd8+-24];
	st.global.u32 	[%rd9+-24], %r31;
	ld.global.u32 	%r32, [%rd8+-20];
	st.global.u32 	[%rd9+-20], %r32;
	ld.global.u32 	%r33, [%rd8+-16];
	st.global.u32 	[%rd9+-16], %r33;
	ld.global.u32 	%r34, [%rd8+-12];
	st.global.u32 	[%rd9+-12], %r34;
	ld.global.u32 	%r35, [%rd8+-8];
	st.global.u32 	[%rd9+-8], %r35;
	ld.global.u32 	%r36, [%rd8+-4];
	st.global.u32 	[%rd9+-4], %r36;
	ld.global.u32 	%r37, [%rd8];
	st.global.u32 	[%rd9], %r37;
	ld.global.u32 	%r38, [%rd8+4];
	st.global.u32 	[%rd9+4], %r38;
	ld.global.u32 	%r39, [%rd8+8];
	st.global.u32 	[%rd9+8], %r39;
	ld.global.u32 	%r40, [%rd8+12];
	st.global.u32 	[%rd9+12], %r40;
	ld.global.u32 	%r41, [%rd8+16];
	st.global.u32 	[%rd9+16], %r41;
	ld.global.u32 	%r42, [%rd8+20];
	st.global.u32 	[%rd9+20], %r42;
	ld.global.u32 	%r43, [%rd8+24];
	st.global.u32 	[%rd9+24], %r43;
	ld.global.u32 	%r44, [%rd8+28];
	st.global.u32 	[%rd9+28], %r44;
	add.s32 	%r61, %r61, 16;
	add.s32 	%r60, %r60, 16;
	setp.ne.s32 	%p3, %r61, 0;
	@%p3 bra 	$L__BB0_3;
$L__BB0_4:
	setp.eq.s32 	%p4, %r3, 0;
	@%p4 bra 	$L__BB0_13;
	and.b32  	%r11, %r1, 7;
	setp.lt.u32 	%p5, %r3, 8;
	@%p5 bra 	$L__BB0_7;
	add.s32 	%r45, %r63, %r2;
	mul.wide.s32 	%rd10, %r45, 4;
	add.s64 	%rd11, %rd2, %rd10;
	ld.global.u32 	%r46, [%rd11];
	add.s64 	%rd12, %rd1, %rd10;
	st.global.u32 	[%rd12], %r46;
	ld.global.u32 	%r47, [%rd11+4];
	st.global.u32 	[%rd12+4], %r47;
	ld.global.u32 	%r48, [%rd11+8];
	st.global.u32 	[%rd12+8], %r48;
	ld.global.u32 	%r49, [%rd11+12];
	st.global.u32 	[%rd12+12], %r49;
	ld.global.u32 	%r50, [%rd11+16];
	st.global.u32 	[%rd12+16], %r50;
	ld.global.u32 	%r51, [%rd11+20];
	st.global.u32 	[%rd12+20], %r51;
	ld.global.u32 	%r52, [%rd11+24];
	st.global.u32 	[%rd12+24], %r52;
	ld.global.u32 	%r53, [%rd11+28];
	st.global.u32 	[%rd12+28], %r53;
	add.s32 	%r63, %r63, 8;
$L__BB0_7:
	setp.eq.s32 	%p6, %r11, 0;
	@%p6 bra 	$L__BB0_13;
	and.b32  	%r14, %r1, 3;
	setp.lt.u32 	%p7, %r11, 4;
	@%p7 bra 	$L__BB0_10;
	add.s32 	%r54, %r63, %r2;
	mul.wide.s32 	%rd13, %r54, 4;
	add.s64 	%rd14, %rd2, %rd13;
	ld.global.u32 	%r55, [%rd14];
	add.s64 	%rd15, %rd1, %rd13;
	st.global.u32 	[%rd15], %r55;
	ld.global.u32 	%r56, [%rd14+4];
	st.global.u32 	[%rd15+4], %r56;
	ld.global.u32 	%r57, [%rd14+8];
	st.global.u32 	[%rd15+8], %r57;
	ld.global.u32 	%r58, [%rd14+12];
	st.global.u32 	[%rd15+12], %r58;
	add.s32 	%r63, %r63, 4;
$L__BB0_10:
	setp.eq.s32 	%p8, %r14, 0;
	@%p8 bra 	$L__BB0_13;
	add.s32 	%r66, %r63, %r2;
	neg.s32 	%r65, %r14;
$L__BB0_12:
	.pragma "nounroll";
	mul.wide.s32 	%rd16, %r66, 4;
	add.s64 	%rd17, %rd1, %rd16;
	add.s64 	%rd18, %rd2, %rd16;
	ld.global.u32 	%r59, [%rd18];
	st.global.u32 	[%rd17], %r59;
	add.s32 	%r66, %r66, 1;
	add.s32 	%r65, %r65, 1;
	setp.ne.s32 	%p9, %r65, 0;
	@%p9 bra 	$L__BB0_12;
$L__BB0_13:
	ret;

}
	// .globl	_Z21globalMemStrideKernelv
.visible .entry _Z21globalMemStrideKernelv()
{


	ret;

}
	// .globl	_Z21globalMemOffsetKernelv
.visible .entry _Z21globalMemOffsetKernelv()
{


	ret;

}


// ===== COMPILED SASS (sm_100) =====

	.target	sm_100

	.elftype	@"ET_EXEC"


//--------------------- .note.nv.tkinfo           --------------------------
	.section	.note.nv.tkinfo,"",@"SHT_NOTE"
	.sectionflags	@"SHF_NOTE_NV_TKINFO"
	.tkinfo
        /*0018*/ 	.word	0x00000002
        /*0030*/ 	.string	""
        /*0030*/ 	.string	"ptxas"
        /*0030*/ 	.string	"Cuda compilation tools, release 13.0, V13.0.88"
        /*0030*/ 	.string	"Build cuda_13.0.r13.0/compiler.36424714_0"
        /*0030*/ 	.string	"-arch sm_100 -m 64 "



//--------------------- .note.nv.cuinfo           --------------------------
	.section	.note.nv.cuinfo,"",@"SHT_NOTE"
	.sectionflags	@"SHF_NOTE_NV_CUINFO"
        /*0018*/ 	.short	0x0002
        /*001a*/ 	.short	0x0064
        /*001c*/ 	.short	0x0082
	.zero		2


//--------------------- .nv.info                  --------------------------
	.section	.nv.info,"",@"SHT_CUDA_INFO"
	.align	4


	//----- nvinfo : EIATTR_REGCOUNT
	.align		4
        /*0000*/ 	.byte	0x04, 0x2f
        /*0002*/ 	.short	(.L_1 - .L_0)
	.align		4
.L_0:
        /*0004*/ 	.word	index@(_Z24globalMemCoalescedKerneliPiS_)
        /*0008*/ 	.word	0x00000018


	//----- nvinfo : EIATTR_FRAME_SIZE
	.align		4
.L_1:
        /*000c*/ 	.byte	0x04, 0x11
        /*000e*/ 	.short	(.L_3 - .L_2)
	.align		4
.L_2:
        /*0010*/ 	.word	index@(_Z24globalMemCoalescedKerneliPiS_)
        /*0014*/ 	.word	0x00000000


	//----- nvinfo : EIATTR_REGCOUNT
	.align		4
.L_3:
        /*0018*/ 	.byte	0x04, 0x2f
        /*001a*/ 	.short	(.L_5 - .L_4)
	.align		4
.L_4:
        /*001c*/ 	.word	index@(_Z21globalMemStrideKernelv)
        /*0020*/ 	.word	0x00000004


	//----- nvinfo : EIATTR_FRAME_SIZE
	.align		4
.L_5:
        /*0024*/ 	.byte	0x04, 0x11
        /*0026*/ 	.short	(.L_7 - .L_6)
	.align		4
.L_6:
        /*0028*/ 	.word	index@(_Z21globalMemStrideKernelv)
        /*002c*/ 	.word	0x00000000


	//----- nvinfo : EIATTR_REGCOUNT
	.align		4
.L_7:
        /*0030*/ 	.byte	0x04, 0x2f
        /*0032*/ 	.short	(.L_9 - .L_8)
	.align		4
.L_8:
        /*0034*/ 	.word	index@(_Z21globalMemOffsetKernelv)
        /*0038*/ 	.word	0x00000004


	//----- nvinfo : EIATTR_FRAME_SIZE
	.align		4
.L_9:
        /*003c*/ 	.byte	0x04, 0x11
        /*003e*/ 	.short	(.L_11 - .L_10)
	.align		4
.L_10:
        /*0040*/ 	.word	index@(_Z21globalMemOffsetKernelv)
        /*0044*/ 	.word	0x00000000


	//----- nvinfo : EIATTR_MIN_STACK_SIZE
	.align		4
.L_11:
        /*0048*/ 	.byte	0x04, 0x12
        /*004a*/ 	.short	(.L_13 - .L_12)
	.align		4
.L_12:
        /*004c*/ 	.word	index@(_Z21globalMemOffsetKernelv)
        /*0050*/ 	.word	0x00000000


	//----- nvinfo : EIATTR_MIN_STACK_SIZE
	.align		4
.L_13:
        /*0054*/ 	.byte	0x04, 0x12
        /*0056*/ 	.short	(.L_15 - .L_14)
	.align		4
.L_14:
        /*0058*/ 	.word	index@(_Z21globalMemStrideKernelv)
        /*005c*/ 	.word	0x00000000


	//----- nvinfo : EIATTR_MIN_STACK_SIZE
	.align		4
.L_15:
        /*0060*/ 	.byte	0x04, 0x12
        /*0062*/ 	.short	(.L_17 - .L_16)
	.align		4
.L_16:
        /*0064*/ 	.word	index@(_Z24globalMemCoalescedKerneliPiS_)
        /*0068*/ 	.word	0x00000000
.L_17:


//--------------------- .nv.compat                --------------------------
	.section	.nv.compat,"",@"SHT_CUDA_COMPAT_INFO"
	.align	4
        /*0000*/ 	.byte	0x02, 0x09, 0x00, 0x00, 0x02, 0x02, 0x01, 0x00, 0x02, 0x05, 0x05, 0x00, 0x03, 0x07, 0x01, 0x01
        /*0010*/ 	.byte	0x02, 0x03, 0x00, 0x00, 0x02, 0x06, 0x01, 0x00, 0x04, 0x0b, 0x08, 0x00, 0x09, 0x00, 0x00, 0x00
        /*0020*/ 	.byte	0x00, 0x00, 0x00, 0x00


//--------------------- .nv.info._Z21globalMemOffsetKernelv --------------------------
	.section	.nv.info._Z21globalMemOffsetKernelv,"",@"SHT_CUDA_INFO"
	.sectionflags	@""
	.align	4


	//----- nvinfo : EIATTR_CUDA_API_VERSION
	.align		4
        /*0000*/ 	.byte	0x04, 0x37
        /*0002*/ 	.short	(.L_19 - .L_18)
.L_18:
        /*0004*/ 	.word	0x00000082


	//----- nvinfo : EIATTR_SPARSE_MMA_MASK
	.align		4
.L_19:
        /*0008*/ 	.byte	0x03, 0x50
        /*000a*/ 	.short	0x0000


	//----- nvinfo : EIATTR_MAXREG_COUNT
	.align		4
        /*000c*/ 	.byte	0x03, 0x1b
        /*000e*/ 	.short	0x00ff


	//----- nvinfo : EIATTR_MERCURY_ISA_VERSION
	.align		4
        /*0010*/ 	.byte	0x03, 0x5f
        /*0012*/ 	.short	0x0101


	//----- nvinfo : EIATTR_VRC_CTA_INIT_COUNT
	.align		4
        /*0014*/ 	.byte	0x02, 0x4a
	.zero		1
	.zero		1


	//----- nvinfo : EIATTR_EXIT_INSTR_OFFSETS
	.align		4
        /*0018*/ 	.byte	0x04, 0x1c
        /*001a*/ 	.short	(.L_21 - .L_20)


	//   ....[0]....
.L_20:
        /*001c*/ 	.word	0x00000010


	//----- nvinfo : EIATTR_SW_WAR
	.align		4
.L_21:
        /*0020*/ 	.byte	0x04, 0x36
        /*0022*/ 	.short	(.L_23 - .L_22)
.L_22:
        /*0024*/ 	.word	0x00000008
.L_23:


//--------------------- .nv.info._Z21globalMemStrideKernelv --------------------------
	.section	.nv.info._Z21globalMemStrideKernelv,"",@"SHT_CUDA_INFO"
	.sectionflags	@""
	.align	4


	//----- nvinfo : EIATTR_CUDA_API_VERSION
	.align		4
        /*0000*/ 	.byte	0x04, 0x37
        /*0002*/ 	.short	(.L_25 - .L_24)
.L_24:
        /*0004*/ 	.word	0x00000082


	//----- nvinfo : EIATTR_SPARSE_MMA_MASK
	.align		4
.L_25:
        /*0008*/ 	.byte	0x03, 0x50
        /*000a*/ 	.short	0x0000


	//----- nvinfo : EIATTR_MAXREG_COUNT
	.align		4
        /*000c*/ 	.byte	0x03, 0x1b
        /*000e*/ 	.short	0x00ff


	//----- nvinfo : EIATTR_MERCURY_ISA_VERSION
	.align		4
        /*0010*/ 	.byte	0x03, 0x5f
        /*0012*/ 	.short	0x0101


	//----- nvinfo : EIATTR_VRC_CTA_INIT_COUNT
	.align		4
        /*0014*/ 	.byte	0x02, 0x4a
	.zero		1
	.zero		1


	//----- nvinfo : EIATTR_EXIT_INSTR_OFFSETS
	.align		4
        /*0018*/ 	.byte	0x04, 0x1c
        /*001a*/ 	.short	(.L_27 - .L_26)


	//   ....[0]....
.L_26:
        /*001c*/ 	.word	0x00000010


	//----- nvinfo : EIATTR_SW_WAR
	.align		4
.L_27:
        /*0020*/ 	.byte	0x04, 0x36
        /*0022*/ 	.short	(.L_29 - .L_28)
.L_28:
        /*0024*/ 	.word	0x00000008
.L_29:


//--------------------- .nv.info._Z24globalMemCoalescedKerneliPiS_ --------------------------
	.section	.nv.info._Z24globalMemCoalescedKerneliPiS_,"",@"SHT_CUDA_INFO"
	.sectionflags	@""
	.align	4


	//----- nvinfo : EIATTR_CUDA_API_VERSION
	.align		4
        /*0000*/ 	.byte	0x04, 0x37
        /*0002*/ 	.short	(.L_31 - .L_30)
.L_30:
        /*0004*/ 	.word	0x00000082


	//----- nvinfo : EIATTR_KPARAM_INFO
	.align		4
.L_31:
        /*0008*/ 	.byte	0x04, 0x17
        /*000a*/ 	.short	(.L_33 - .L_32)
.L_32:
        /*000c*/ 	.word	0x00000000
        /*0010*/ 	.short	0x0002
        /*0012*/ 	.short	0x0010
        /*0014*/ 	.byte	0x00, 0xf5, 0x21, 0x00


	//----- nvinfo : EIATTR_KPARAM_INFO
	.align		4
.L_33:
        /*0018*/ 	.byte	0x04, 0x17
        /*001a*/ 	.short	(.L_35 - .L_34)
.L_34:
        /*001c*/ 	.word	0x00000000
        /*0020*/ 	.short	0x0001
        /*0022*/ 	.short	0x0008
        /*0024*/ 	.byte	0x00, 0xf5, 0x21, 0x00


	//----- nvinfo : EIATTR_KPARAM_INFO
	.align		4
.L_35:
        /*0028*/ 	.byte	0x04, 0x17
        /*002a*/ 	.short	(.L_37 - .L_36)
.L_36:
        /*002c*/ 	.word	0x00000000
        /*0030*/ 	.short	0x0000
        /*0032*/ 	.short	0x0000
        /*0034*/ 	.byte	0x00, 0xf0, 0x11, 0x00


	//----- nvinfo : EIATTR_SPARSE_MMA_MASK
	.align		4
.L_37:
        /*0038*/ 	.byte	0x03, 0x50
        /*003a*/ 	.short	0x0000


	//----- nvinfo : EIATTR_MAXREG_COUNT
	.align		4
        /*003c*/ 	.byte	0x03, 0x1b
        /*003e*/ 	.short	0x00ff


	//----- nvinfo : EIATTR_MERCURY_ISA_VERSION
	.align		4
        /*0040*/ 	.byte	0x03, 0x5f
        /*0042*/ 	.short	0x0101


	//----- nvinfo : EIATTR_VRC_CTA_INIT_COUNT
	.align		4
        /*0044*/ 	.byte	0x02, 0x4a
	.zero		1
	.zero		1


	//----- nvinfo : EIATTR_EXIT_INSTR_OFFSETS
	.align		4
        /*0048*/ 	.byte	0x04, 0x1c
        /*004a*/ 	.short	(.L_39 - .L_38)


	//   ....[0]....
.L_38:
        /*004c*/ 	.word	0x00000070


	//   ....[1]....
        /*0050*/ 	.word	0x00000430


	//   ....[2]....
        /*0054*/ 	.word	0x000005e0


	//   ....[3]....
        /*0058*/ 	.word	0x00000710


	//   ....[4]....
        /*005c*/ 	.word	0x000007e0


	//----- nvinfo : EIATTR_CBANK_PARAM_SIZE
	.align		4
.L_39:
        /*0060*/ 	.byte	0x03, 0x19
        /*0062*/ 	.short	0x0018


	//----- nvinfo : EIATTR_PARAM_CBANK
	.align		4
        /*0064*/ 	.byte	0x04, 0x0a
        /*0066*/ 	.short	(.L_41 - .L_40)
	.align		4
.L_40:
        /*0068*/ 	.word	index@(.nv.constant0._Z24globalMemCoalescedKerneliPiS_)
        /*006c*/ 	.short	0x0380
        /*006e*/ 	.short	0x0018


	//----- nvinfo : EIATTR_SW_WAR
	.align		4
.L_41:
        /*0070*/ 	.byte	0x04, 0x36
        /*0072*/ 	.short	(.L_43 - .L_42)
.L_42:
        /*0074*/ 	.word	0x00000008
.L_43:


//--------------------- .nv.callgraph             --------------------------
	.section	.nv.callgraph,"",@"SHT_CUDA_CALLGRAPH"
	.align	4
	.sectionentsize	8
	.align		4
        /*0000*/ 	.word	0x00000000
	.align		4
        /*0004*/ 	.word	0xffffffff
	.align		4
        /*0008*/ 	.word	0x00000000
	.align		4
        /*000c*/ 	.word	0xfffffffe
	.align		4
        /*0010*/ 	.word	0x00000000
	.align		4
        /*0014*/ 	.word	0xfffffffd
	.align		4
        /*0018*/ 	.word	0x00000000
	.align		4
        /*001c*/ 	.word	0xfffffffc


//--------------------- .text._Z21globalMemOffsetKernelv --------------------------
	.section	.text._Z21globalMemOffsetKernelv,"ax",@progbits
	.align	128
        .global         _Z21globalMemOffsetKernelv
        .type           _Z21globalMemOffsetKernelv,@function
        .size           _Z21globalMemOffsetKernelv,(.L_x_8 - _Z21globalMemOffsetKernelv)
        .other          _Z21globalMemOffsetKernelv,@"STO_CUDA_ENTRY STV_DEFAULT"
_Z21globalMemOffsetKernelv:
.text._Z21globalMemOffsetKernelv:
[----:B------:R-:W-:Y:S01]  /*0000*/  LDC R1, c[0x0][0x37c] ;  /* 0x0000df00ff017b82 */ /* 0x000fe20000000800 */
[----:B------:R-:W-:Y:S05]  /*0010*/  EXIT ;  /* 0x000000000000794d */ /* 0x000fea0003800000 */
.L_x_0:
[----:B------:R-:W-:-:S00]  /*0020*/  BRA `(.L_x_0) ;  /* 0xfffffffc00fc7947 */ /* 0x000fc0000383ffff */
[----:B------:R-:W-:-:S00]  /*0030*/  NOP ;  /* 0x0000000000007918 */ /* 0x000fc00000000000 */
        /* <DEDUP_REMOVED lines=12> */
.L_x_8:


//--------------------- .text._Z21globalMemStrideKernelv --------------------------
	.section	.text._Z21globalMemStrideKernelv,"ax",@progbits
	.align	128
        .global         _Z21globalMemStrideKernelv
        .type           _Z21globalMemStrideKernelv,@function
        .size           _Z21globalMemStrideKernelv,(.L_x_9 - _Z21globalMemStrideKernelv)
        .other          _Z21globalMemStrideKernelv,@"STO_CUDA_ENTRY STV_DEFAULT"
_Z21globalMemStrideKernelv:
.text._Z21globalMemStrideKernelv:
[----:B------:R-:W-:Y:S01]  /*0000*/  LDC R1, c[0x0][0x37c] ;  /* 0x0000df00ff017b82 */ /* 0x000fe20000000800 */
[----:B------:R-:W-:Y:S05]  /*0010*/  EXIT ;  /* 0x000000000000794d */ /* 0x000fea0003800000 */
.L_x_1:
        /* <DEDUP_REMOVED lines=14> */
.L_x_9:


//--------------------- .text._Z24globalMemCoalescedKerneliPiS_ --------------------------
	.section	.text._Z24globalMemCoalescedKerneliPiS_,"ax",@progbits
	.align	128
        .global         _Z24globalMemCoalescedKerneliPiS_
        .type           _Z24globalMemCoalescedKerneliPiS_,@function
        .size           _Z24globalMemCoalescedKerneliPiS_,(.L_x_10 - _Z24globalMemCoalescedKerneliPiS_)
        .other          _Z24globalMemCoalescedKerneliPiS_,@"STO_CUDA_ENTRY STV_DEFAULT"
_Z24globalMemCoalescedKerneliPiS_:
.text._Z24globalMemCoalescedKerneliPiS_:
[----:B------:R-:W-:Y:S08]  /*0000*/  LDC R1, c[0x0][0x37c] ;  /* 0x0000df00ff017b82 */ /* 0x000ff00000000800 */
[----:B------:R-:W0:Y:S01]  /*0010*/  LDC R2, c[0x0][0x380] ;  /* 0x0000e000ff027b82 */ /* 0x000e220000000800 */
[----:B------:R-:W1:Y:S07]  /*0020*/  S2R R0, SR_TID.X ;  /* 0x0000000000007919 */ /* 0x000e6e0000002100 */
[----:B------:R-:W2:Y:S08]  /*0030*/  LDC R3, c[0x0][0x360] ;  /* 0x0000d800ff037b82 */ /* 0x000eb00000000800 */
[----:B------:R-:W3:Y:S01]  /*0040*/  S2UR UR4, SR_CTAID.X ;  /* 0x00000000000479c3 */ /* 0x000ee20000002500 */
[----:B0-----:R-:W-:-:S04]  /*0050*/  SHF.R.S32.HI R2, RZ, 0x2, R2 ;  /* 0x00000002ff027819 */ /* 0x001fc80000011402 */
[----:B------:R-:W-:-:S13]  /*0060*/  ISETP.GE.AND P0, PT, R2, 0x1, PT ;  /* 0x000000010200780c */ /* 0x000fda0003f06270 */
[----:B-123--:R-:W-:Y:S05]  /*0070*/  @!P0 EXIT ;  /* 0x000000000000894d */ /* 0x00efea0003800000 */
[C---:B------:R-:W-:Y:S01]  /*0080*/  ISETP.GE.U32.AND P1, PT, R2.reuse, 0x10, PT ;  /* 0x000000100200780c */ /* 0x040fe20003f26070 */
[----:B------:R-:W-:Y:S01]  /*0090*/  IMAD R3, R3, UR4, R0 ;  /* 0x0000000403037c24 */ /* 0x000fe2000f8e0200 */
[----:B------:R-:W-:Y:S01]  /*00a0*/  LOP3.LUT R10, R2, 0xf, RZ, 0xc0, !PT ;  /* 0x0000000f020a7812 */ /* 0x000fe200078ec0ff */
[----:B------:R-:W0:Y:S01]  /*00b0*/  LDCU.64 UR8, c[0x0][0x358] ;  /* 0x00006b00ff0877ac */ /* 0x000e220008000a00 */
[----:B------:R-:W-:Y:S02]  /*00c0*/  IMAD.MOV.U32 R0, RZ, RZ, RZ ;  /* 0x000000ffff007224 */ /* 0x000fe400078e00ff */
[----:B------:R-:W-:Y:S01]  /*00d0*/  ISETP.NE.AND P0, PT, R10, RZ, PT ;  /* 0x000000ff0a00720c */ /* 0x000fe20003f05270 */
[----:B------:R-:W-:-:S06]  /*00e0*/  IMAD R3, R2, R3, RZ ;  /* 0x0000000302037224 */ /* 0x000fcc00078e02ff */
[----:B------:R-:W-:Y:S06]  /*00f0*/  @!P1 BRA `(.L_x_2) ;  /* 0x0000000000cc9947 */ /* 0x000fec0003800000 */
[----:B------:R-:W1:Y:S01]  /*0100*/  LDCU.64 UR6, c[0x0][0x388] ;  /* 0x00007100ff0677ac */ /* 0x000e620008000a00 */
[----:B------:R-:W-:Y:S01]  /*0110*/  LOP3.LUT R0, R2, 0x7ffffff0, RZ, 0xc0, !PT ;  /* 0x7ffffff002007812 */ /* 0x000fe200078ec0ff */
[----:B------:R-:W-:Y:S01]  /*0120*/  IMAD.MOV.U32 R8, RZ, RZ, R3 ;  /* 0x000000ffff087224 */ /* 0x000fe200078e0003 */
[----:B------:R-:W2:Y:S02]  /*0130*/  LDCU.64 UR4, c[0x0][0x390] ;  /* 0x00007200ff0477ac */ /* 0x000ea40008000a00 */
[----:B------:R-:W-:Y:S01]  /*0140*/  IADD3 R9, PT, PT, -R0, RZ, RZ ;  /* 0x000000ff00097210 */ /* 0x000fe20007ffe1ff */
[----:B-1----:R-:W-:Y:S02]  /*0150*/  UIADD3 UR6, UP0, UPT, UR6, 0x20, URZ ;  /* 0x0000002006067890 */ /* 0x002fe4000ff1e0ff */
[----:B--2---:R-:W-:Y:S02]  /*0160*/  UIADD3 UR4, UP1, UPT, UR4, 0x20, URZ ;  /* 0x0000002004047890 */ /* 0x004fe4000ff3e0ff */
[----:B------:R-:W-:-:S02]  /*0170*/  UIADD3.X UR7, UPT, UPT, URZ, UR7, URZ, UP0, !UPT ;  /* 0x00000007ff077290 */ /* 0x000fc400087fe4ff */
[----:B------:R-:W-:-:S12]  /*0180*/  UIADD3.X UR5, UPT, UPT, URZ, UR5, URZ, UP1, !UPT ;  /* 0x00000005ff057290 */ /* 0x000fd80008ffe4ff */
.L_x_3:
[----:B------:R-:W-:Y:S01]  /*0190*/  MOV R5, UR7 ;  /* 0x0000000700057c02 */ /* 0x000fe20008000f00 */
[----:B------:R-:W-:-:S04]  /*01a0*/  IMAD.U32 R4, RZ, RZ, UR6 ;  /* 0x00000006ff047e24 */ /* 0x000fc8000f8e00ff */
[----:B------:R-:W-:-:S05]  /*01b0*/  IMAD.WIDE R4, R8, 0x4, R4 ;  /* 0x0000000408047825 */ /* 0x000fca00078e0204 */
[----:B0---4-:R-:W2:Y:S01]  /*01c0*/  LDG.E R11, desc[UR8][R4.64+-0x20] ;  /* 0xffffe008040b7981 */ /* 0x011ea2000c1e1900 */
[----:B------:R-:W-:Y:S01]  /*01d0*/  MOV R7, UR5 ;  /* 0x0000000500077c02 */ /* 0x000fe20008000f00 */
[----:B------:R-:W-:-:S04]  /*01e0*/  IMAD.U32 R6, RZ, RZ, UR4 ;  /* 0x00000004ff067e24 */ /* 0x000fc8000f8e00ff */
[----:B------:R-:W-:-:S05]  /*01f0*/  IMAD.WIDE R6, R8, 0x4, R6 ;  /* 0x0000000408067825 */ /* 0x000fca00078e0206 */
[----:B--2---:R0:W-:Y:S04]  /*0200*/  STG.E desc[UR8][R6.64+-0x20], R11 ;  /* 0xffffe00b06007986 */ /* 0x0041e8000c101908 */
[----:B------:R-:W2:Y:S04]  /*0210*/  LDG.E R13, desc[UR8][R4.64+-0x1c] ;  /* 0xffffe408040d7981 */ /* 0x000ea8000c1e1900 */
[----:B--2---:R1:W-:Y:S04]  /*0220*/  STG.E desc[UR8][R6.64+-0x1c], R13 ;  /* 0xffffe40d06007986 */ /* 0x0043e8000c101908 */
[----:B------:R-:W2:Y:S04]  /*0230*/  LDG.E R15, desc[UR8][R4.64+-0x18] ;  /* 0xffffe808040f7981 */ /* 0x000ea8000c1e1900 */
[----:B--2---:R2:W-:Y:S04]  /*0240*/  STG.E desc[UR8][R6.64+-0x18], R15 ;  /* 0xffffe80f06007986 */ /* 0x0045e8000c101908 */
[----:B------:R-:W3:Y:S04]  /*0250*/  LDG.E R17, desc[UR8][R4.64+-0x14] ;  /* 0xffffec0804117981 */ /* 0x000ee8000c1e1900 */
[----:B---3--:R3:W-:Y:S04]  /*0260*/  STG.E desc[UR8][R6.64+-0x14], R17 ;  /* 0xffffec1106007986 */ /* 0x0087e8000c101908 */
[----:B------:R-:W4:Y:S04]  /*0270*/  LDG.E R19, desc[UR8][R4.64+-0x10] ;  /* 0xfffff00804137981 */ /* 0x000f28000c1e1900 */
[----:B----4-:R4:W-:Y:S04]  /*0280*/  STG.E desc[UR8][R6.64+-0x10], R19 ;  /* 0xfffff01306007986 */ /* 0x0109e8000c101908 */
[----:B------:R-:W5:Y:S04]  /*0290*/  LDG.E R21, desc[UR8][R4.64+-0xc] ;  /* 0xfffff40804157981 */ /* 0x000f68000c1e1900 */
[----:B-----5:R5:W-:Y:S04]  /*02a0*/  STG.E desc[UR8][R6.64+-0xc], R21 ;  /* 0xfffff41506007986 */ /* 0x020be8000c101908 */
[----:B0-----:R-:W2:Y:S04]  /*02b0*/  LDG.E R11, desc[UR8][R4.64+-0x8] ;  /* 0xfffff808040b7981 */ /* 0x001ea8000c1e1900 */
[----:B--2---:R0:W-:Y:S04]  /*02c0*/  STG.E desc[UR8][R6.64+-0x8], R11 ;  /* 0xfffff80b06007986 */ /* 0x0041e8000c101908 */
[----:B-1----:R-:W2:Y:S04]  /*02d0*/  LDG.E R13, desc[UR8][R4.64+-0x4] ;  /* 0xfffffc08040d7981 */ /* 0x002ea8000c1e1900 */
[----:B--2---:R1:W-:Y:S04]  /*02e0*/  STG.E desc[UR8][R6.64+-0x4], R13 ;  /* 0xfffffc0d06007986 */ /* 0x0043e8000c101908 */
[----:B------:R-:W2:Y:S04]  /*02f0*/  LDG.E R15, desc[UR8][R4.64] ;  /* 0x00000008040f7981 */ /* 0x000ea8000c1e1900 */
[----:B--2---:R2:W-:Y:S04]  /*0300*/  STG.E desc[UR8][R6.64], R15 ;  /* 0x0000000f06007986 */ /* 0x0045e8000c101908 */
[----:B---3--:R-:W3:Y:S04]  /*0310*/  LDG.E R17, desc[UR8][R4.64+0x4] ;  /* 0x0000040804117981 */ /* 0x008ee8000c1e1900 */
[----:B---3--:R3:W-:Y:S04]  /*0320*/  STG.E desc[UR8][R6.64+0x4], R17 ;  /* 0x0000041106007986 */ /* 0x0087e8000c101908 */
[----:B----4-:R-:W4:Y:S04]  /*0330*/  LDG.E R19, desc[UR8][R4.64+0x8] ;  /* 0x0000080804137981 */ /* 0x010f28000c1e1900 */
[----:B----4-:R4:W-:Y:S04]  /*0340*/  STG.E desc[UR8][R6.64+0x8], R19 ;  /* 0x0000081306007986 */ /* 0x0109e8000c101908 */
[----:B-----5:R-:W5:Y:S04]  /*0350*/  LDG.E R21, desc[UR8][R4.64+0xc] ;  /* 0x00000c0804157981 */ /* 0x020f68000c1e1900 */
[----:B-----5:R4:W-:Y:S04]  /*0360*/  STG.E desc[UR8][R6.64+0xc], R21 ;  /* 0x00000c1506007986 */ /* 0x0209e8000c101908 */
[----:B0-----:R-:W5:Y:S04]  /*0370*/  LDG.E R11, desc[UR8][R4.64+0x10] ;  /* 0x00001008040b7981 */ /* 0x001f68000c1e1900 */
[----:B-----5:R4:W-:Y:S04]  /*0380*/  STG.E desc[UR8][R6.64+0x10], R11 ;  /* 0x0000100b06007986 */ /* 0x0209e8000c101908 */
[----:B-1----:R-:W5:Y:S04]  /*0390*/  LDG.E R13, desc[UR8][R4.64+0x14] ;  /* 0x00001408040d7981 */ /* 0x002f68000c1e1900 */
[----:B-----5:R4:W-:Y:S04]  /*03a0*/  STG.E desc[UR8][R6.64+0x14], R13 ;  /* 0x0000140d06007986 */ /* 0x0209e8000c101908 */
[----:B--2---:R-:W2:Y:S01]  /*03b0*/  LDG.E R15, desc[UR8][R4.64+0x18] ;  /* 0x00001808040f7981 */ /* 0x004ea2000c1e1900 */
[----:B------:R-:W-:-:S05]  /*03c0*/  VIADD R9, R9, 0x10 ;  /* 0x0000001009097836 */ /* 0x000fca0000000000 */
[----:B------:R-:W-:Y:S01]  /*03d0*/  ISETP.NE.AND P1, PT, R9, RZ, PT ;  /* 0x000000ff0900720c */ /* 0x000fe20003f25270 */
[----:B--2---:R4:W-:Y:S04]  /*03e0*/  STG.E desc[UR8][R6.64+0x18], R15 ;  /* 0x0000180f06007986 */ /* 0x0049e8000c101908 */
[----:B---3--:R-:W2:Y:S01]  /*03f0*/  LDG.E R17, desc[UR8][R4.64+0x1c] ;  /* 0x00001c0804117981 */ /* 0x008ea2000c1e1900 */
[----:B------:R-:W-:-:S03]  /*0400*/  IADD3 R8, PT, PT, R8, 0x10, RZ ;  /* 0x0000001008087810 */ /* 0x000fc60007ffe0ff */
[----:B--2---:R4:W-:Y:S04]  /*0410*/  STG.E desc[UR8][R6.64+0x1c], R17 ;  /* 0x00001c1106007986 */ /* 0x0049e8000c101908 */
[----:B------:R-:W-:Y:S05]  /*0420*/  @P1 BRA `(.L_x_3) ;  /* 0xfffffffc00581947 */ /* 0x000fea000383ffff */
.L_x_2:
[----:B0-----:R-:W-:Y:S05]  /*0430*/  @!P0 EXIT ;  /* 0x000000000000894d */ /* 0x001fea0003800000 */
[----:B------:R-:W-:Y:S02]  /*0440*/  ISETP.GE.U32.AND P0, PT, R10, 0x8, PT ;  /* 0x000000080a00780c */ /* 0x000fe40003f06070 */
[----:B------:R-:W-:-:S04]  /*0450*/  LOP3.LUT R8, R2, 0x7, RZ, 0xc0, !PT ;  /* 0x0000000702087812 */ /* 0x000fc800078ec0ff */
[----:B------:R-:W-:-:S07]  /*0460*/  ISETP.NE.AND P1, PT, R8, RZ, PT ;  /* 0x000000ff0800720c */ /* 0x000fce0003f25270 */
[----:B------:R-:W-:Y:S06]  /*0470*/  @!P0 BRA `(.L_x_4) ;  /* 0x0000000000588947 */ /* 0x000fec0003800000 */
[----:B------:R-:W0:Y:S01]  /*0480*/  LDC.64 R4, c[0x0][0x388] ;  /* 0x0000e200ff047b82 */ /* 0x000e220000000a00 */
[----:B------:R-:W-:-:S07]  /*0490*/  IMAD.IADD R9, R3, 0x1, R0 ;  /* 0x0000000103097824 */ /* 0x000fce00078e0200 */
[----:B----4-:R-:W1:Y:S01]  /*04a0*/  LDC.64 R6, c[0x0][0x390] ;  /* 0x0000e400ff067b82 */ /* 0x010e620000000a00 */
[----:B0-----:R-:W-:-:S05]  /*04b0*/  IMAD.WIDE R4, R9, 0x4, R4 ;  /* 0x0000000409047825 */ /* 0x001fca00078e0204 */
[----:B------:R-:W2:Y:S01]  /*04c0*/  LDG.E R11, desc[UR8][R4.64] ;  /* 0x00000008040b7981 */ /* 0x000ea2000c1e1900 */
[----:B-1----:R-:W-:-:S05]  /*04d0*/  IMAD.WIDE R6, R9, 0x4, R6 ;  /* 0x0000000409067825 */ /* 0x002fca00078e0206 */
[----:B--2---:R0:W-:Y:S04]  /*04e0*/  STG.E desc[UR8][R6.64], R11 ;  /* 0x0000000b06007986 */ /* 0x0041e8000c101908 */
[----:B------:R-:W2:Y:S04]  /*04f0*/  LDG.E R9, desc[UR8][R4.64+0x4] ;  /* 0x0000040804097981 */ /* 0x000ea8000c1e1900 */
[----:B--2---:R1:W-:Y:S04]  /*0500*/  STG.E desc[UR8][R6.64+0x4], R9 ;  /* 0x0000040906007986 */ /* 0x0043e8000c101908 */
[----:B------:R-:W2:Y:S04]  /*0510*/  LDG.E R13, desc[UR8][R4.64+0x8] ;  /* 0x00000808040d7981 */ /* 0x000ea8000c1e1900 */
[----:B--2---:R2:W-:Y:S04]  /*0520*/  STG.E desc[UR8][R6.64+0x8], R13 ;  /* 0x0000080d06007986 */ /* 0x0045e8000c101908 */
[----:B------:R-:W3:Y:S04]  /*0530*/  LDG.E R15, desc[UR8][R4.64+0xc] ;  /* 0x00000c08040f7981 */ /* 0x000ee8000c1e1900 */
[----:B---3--:R2:W-:Y:S04]  /*0540*/  STG.E desc[UR8][R6.64+0xc], R15 ;  /* 0x00000c0f06007986 */ /* 0x0085e8000c101908 */
[----:B------:R-:W3:Y:S04]  /*0550*/  LDG.E R17, desc[UR8][R4.64+0x10] ;  /* 0x0000100804117981 */ /* 0x000ee8000c1e1900 */
[----:B---3--:R2:W-:Y:S04]  /*0560*/  STG.E desc[UR8][R6.64+0x10], R17 ;  /* 0x0000101106007986 */ /* 0x0085e8000c101908 */
[----:B------:R-:W3:Y:S04]  /*0570*/  LDG.E R19, desc[UR8][R4.64+0x14] ;  /* 0x0000140804137981 */ /* 0x000ee8000c1e1900 */
[----:B---3--:R2:W-:Y:S04]  /*0580*/  STG.E desc[UR8][R6.64+0x14], R19 ;  /* 0x0000141306007986 */ /* 0x0085e8000c101908 */
[----:B0-----:R-:W3:Y:S04]  /*0590*/  LDG.E R11, desc[UR8][R4.64+0x18] ;  /* 0x00001808040b7981 */ /* 0x001ee8000c1e1900 */
[----:B---3--:R2:W-:Y:S04]  /*05a0*/  STG.E desc[UR8][R6.64+0x18], R11 ;  /* 0x0000180b06007986 */ /* 0x0085e8000c101908 */
[----:B-1----:R-:W3:Y:S01]  /*05b0*/  LDG.E R9, desc[UR8][R4.64+0x1c] ;  /* 0x00001c0804097981 */ /* 0x002ee2000c1e1900 */
[----:B------:R-:W-:-:S03]  /*05c0*/  IADD3 R0, PT, PT, R0, 0x8, RZ ;  /* 0x0000000800007810 */ /* 0x000fc60007ffe0ff */
[----:B---3--:R2:W-:Y:S04]  /*05d0*/  STG.E desc[UR8][R6.64+0x1c], R9 ;  /* 0x00001c0906007986 */ /* 0x0085e8000c101908 */
.L_x_4:
[----:B------:R-:W-:Y:S05]  /*05e0*/  @!P1 EXIT ;  /* 0x000000000000994d */ /* 0x000fea0003800000 */
[----:B------:R-:W-:Y:S02]  /*05f0*/  ISETP.GE.U32.AND P0, PT, R8, 0x4, PT ;  /* 0x000000040800780c */ /* 0x000fe40003f06070 */
[----:B------:R-:W-:-:S04]  /*0600*/  LOP3.LUT R2, R2, 0x3, RZ, 0xc0, !PT ;  /* 0x0000000302027812 */ /* 0x000fc800078ec0ff */
[----:B------:R-:W-:-:S07]  /*0610*/  ISETP.NE.AND P1, PT, R2, RZ, PT ;  /* 0x000000ff0200720c */ /* 0x000fce0003f25270 */
[----:B------:R-:W-:Y:S06]  /*0620*/  @!P0 BRA `(.L_x_5) ;  /* 0x0000000000388947 */ /* 0x000fec0003800000 */
[----:B------:R-:W0:Y:S01]  /*0630*/  LDC.64 R4, c[0x0][0x388] ;  /* 0x0000e200ff047b82 */ /* 0x000e220000000a00 */
[----:B--2-4-:R-:W-:-:S07]  /*0640*/  IMAD.IADD R11, R3, 0x1, R0 ;  /* 0x00000001030b7824 */ /* 0x014fce00078e0200 */
[----:B------:R-:W1:Y:S01]  /*0650*/  LDC.64 R6, c[0x0][0x390] ;  /* 0x0000e400ff067b82 */ /* 0x000e620000000a00 */
        /* <DEDUP_REMOVED lines=8> */
[----:B------:R-:W2:Y:S01]  /*06e0*/  LDG.E R15, desc[UR8][R4.64+0xc] ;  /* 0x00000c08040f7981 */ /* 0x000ea2000c1e1900 */
[----:B------:R-:W-:-:S03]  /*06f0*/  IADD3 R0, PT, PT, R0, 0x4, RZ ;  /* 0x0000000400007810 */ /* 0x000fc60007ffe0ff */
[----:B--2---:R0:W-:Y:S04]  /*0700*/  STG.E desc[UR8][R6.64+0xc], R15 ;  /* 0x00000c0f06007986 */ /* 0x0041e8000c101908 */
.L_x_5:
[----:B------:R-:W-:Y:S05]  /*0710*/  @!P1 EXIT ;  /* 0x000000000000994d */ /* 0x000fea0003800000 */
[----:B0-2-4-:R-:W0:Y:S01]  /*0720*/  LDC.64 R6, c[0x0][0x390] ;  /* 0x0000e400ff067b82 */ /* 0x015e220000000a00 */
[----:B------:R-:W-:Y:S01]  /*0730*/  IMAD.IADD R11, R3, 0x1, R0 ;  /* 0x00000001030b7824 */ /* 0x000fe200078e0200 */
[----:B------:R-:W-:-:S06]  /*0740*/  IADD3 R0, PT, PT, -R2, RZ, RZ ;  /* 0x000000ff02007210 */ /* 0x000fcc0007ffe1ff */
[----:B------:R-:W1:Y:S02]  /*0750*/  LDC.64 R8, c[0x0][0x388] ;  /* 0x0000e200ff087b82 */ /* 0x000e640000000a00 */
.L_x_6:
[----:B-12---:R-:W-:-:S06]  /*0760*/  IMAD.WIDE R4, R11, 0x4, R8 ;  /* 0x000000040b047825 */ /* 0x006fcc00078e0208 */
[----:B------:R-:W2:Y:S01]  /*0770*/  LDG.E R5, desc[UR8][R4.64] ;  /* 0x0000000804057981 */ /* 0x000ea2000c1e1900 */
[----:B------:R-:W-:Y:S02]  /*0780*/  VIADD R0, R0, 0x1 ;  /* 0x0000000100007836 */ /* 0x000fe40000000000 */
[C---:B0-----:R-:W-:Y:S01]  /*0790*/  IMAD.WIDE R2, R11.reuse, 0x4, R6 ;  /* 0x000000040b027825 */ /* 0x041fe200078e0206 */
[----:B------:R-:W-:Y:S02]  /*07a0*/  IADD3 R11, PT, PT, R11, 0x1, RZ ;  /* 0x000000010b0b7810 */ /* 0x000fe40007ffe0ff */
[----:B------:R-:W-:Y:S02]  /*07b0*/  ISETP.NE.AND P0, PT, R0, RZ, PT ;  /* 0x000000ff0000720c */ /* 0x000fe40003f05270 */
[----:B--2---:R2:W-:Y:S11]  /*07c0*/  STG.E desc[UR8][R2.64], R5 ;  /* 0x0000000502007986 */ /* 0x0045f6000c101908 */
[----:B------:R-:W-:Y:S05]  /*07d0*/  @P0 BRA `(.L_x_6) ;  /* 0xfffffffc00e00947 */ /* 0x000fea000383ffff */
[----:B------:R-:W-:Y:S05]  /*07e0*/  EXIT ;  /* 0x000000000000794d */ /* 0x000fea0003800000 */
.L_x_7:
        /* <DEDUP_REMOVED lines=9> */
.L_x_10:


//--------------------- .nv.shared.reserved.0     --------------------------
	.section	.nv.shared.reserved.0,"aw",@nobits
	.weak		__nv_reservedSMEM_offset_0_alias
	.size		__nv_reservedSMEM_offset_0_alias, 0, 64
	.other		__nv_reservedSMEM_offset_0_alias,@"STO_CUDA_RESERVED_SHARED STV_DEFAULT"
__nv_reservedSMEM_offset_0_alias:
	.zero		0
	.zero		64


//--------------------- .nv.constant0._Z21globalMemOffsetKernelv --------------------------
	.section	.nv.constant0._Z21globalMemOffsetKernelv,"a",@progbits
	.sectionflags	@""
	.align	4
.nv.constant0._Z21globalMemOffsetKernelv:
	.zero		896


//--------------------- .nv.constant0._Z21globalMemStrideKernelv --------------------------
	.section	.nv.constant0._Z21globalMemStrideKernelv,"a",@progbits
	.sectionflags	@""
	.align	4
.nv.constant0._Z21globalMemStrideKernelv:
	.zero		896


//--------------------- .nv.constant0._Z24globalMemCoalescedKerneliPiS_ --------------------------
	.section	.nv.constant0._Z24globalMemCoalescedKerneliPiS_,"a",@progbits
	.sectionflags	@""
	.align	4
.nv.constant0._Z24globalMemCoalescedKerneliPiS_:
	.zero		920


//--------------------- SYMBOLS --------------------------

	.type		.nv.reservedSmem.offset0,@object
	.size		.nv.reservedSmem.offset0,0x4
